//
// Generated by NVIDIA NVVM Compiler
//
// Compiler Build ID: CL-36424714
// Cuda compilation tools, release 13.0, V13.0.88
// Based on NVVM 20.0.0
//

.version 9.0
.target sm_100
.address_size 64

	// .globl	_Z18evaluatePolynomialdPiPdi

.visible .entry _Z18evaluatePolynomialdPiPdi(
	.param .f64 _Z18evaluatePolynomialdPiPdi_param_0,
	.param .u64 .ptr .align 1 _Z18evaluatePolynomialdPiPdi_param_1,
	.param .u64 .ptr .align 1 _Z18evaluatePolynomialdPiPdi_param_2,
	.param .u32 _Z18evaluatePolynomialdPiPdi_param_3
)
{
	.reg .pred 	%p<7>;
	.reg .b32 	%r<17>;
	.reg .b64 	%rd<9>;
	.reg .b64 	%fd<23>;

	ld.param.f64 	%fd8, [_Z18evaluatePolynomialdPiPdi_param_0];
	ld.param.u64 	%rd1, [_Z18evaluatePolynomialdPiPdi_param_1];
	ld.param.u64 	%rd2, [_Z18evaluatePolynomialdPiPdi_param_2];
	ld.param.u32 	%r9, [_Z18evaluatePolynomialdPiPdi_param_3];
	mov.u32 	%r10, %ctaid.x;
	mov.u32 	%r11, %ntid.x;
	mov.u32 	%r12, %tid.x;
	mad.lo.s32 	%r1, %r10, %r11, %r12;
	setp.ge.s32 	%p1, %r1, %r9;
	@%p1 bra 	$L__BB0_9;
	setp.lt.s32 	%p2, %r1, 1;
	mov.f64 	%fd22, 0d3FF0000000000000;
	@%p2 bra 	$L__BB0_8;
	and.b32  	%r2, %r1, 3;
	setp.lt.u32 	%p3, %r1, 4;
	mov.f64 	%fd22, 0d3FF0000000000000;
	@%p3 bra 	$L__BB0_5;
	and.b32  	%r13, %r1, 2147483644;
	neg.s32 	%r15, %r13;
	mov.f64 	%fd22, 0d3FF0000000000000;
$L__BB0_4:
	mul.f64 	%fd13, %fd8, %fd22;
	mul.f64 	%fd14, %fd8, %fd13;
	mul.f64 	%fd15, %fd8, %fd14;
	mul.f64 	%fd22, %fd8, %fd15;
	add.s32 	%r15, %r15, 4;
	setp.ne.s32 	%p4, %r15, 0;
	@%p4 bra 	$L__BB0_4;
$L__BB0_5:
	setp.eq.s32 	%p5, %r2, 0;
	@%p5 bra 	$L__BB0_8;
	neg.s32 	%r16, %r2;
$L__BB0_7:
	.pragma "nounroll";
	mul.f64 	%fd22, %fd8, %fd22;
	add.s32 	%r16, %r16, 1;
	setp.ne.s32 	%p6, %r16, 0;
	@%p6 bra 	$L__BB0_7;
$L__BB0_8:
	cvta.to.global.u64 	%rd3, %rd1;
	mul.wide.s32 	%rd4, %r1, 4;
	add.s64 	%rd5, %rd3, %rd4;
	ld.global.u32 	%r14, [%rd5];
	cvt.rn.f64.s32 	%fd16, %r14;
	mul.f64 	%fd17, %fd22, %fd16;
	cvta.to.global.u64 	%rd6, %rd2;
	mul.wide.s32 	%rd7, %r1, 8;
	add.s64 	%rd8, %rd6, %rd7;
	st.global.f64 	[%rd8], %fd17;
$L__BB0_9:
	ret;

}


// ===== COMPILED SASS (sm_100) =====

	.target	sm_100

	.elftype	@"ET_EXEC"


//--------------------- .note.nv.tkinfo           --------------------------
	.section	.note.nv.tkinfo,"",@"SHT_NOTE"
	.sectionflags	@"SHF_NOTE_NV_TKINFO"
	.tkinfo
        /*0018*/ 	.word	0x00000002
        /*0030*/ 	.string	""
        /*0030*/ 	.string	"ptxas"
        /*0030*/ 	.string	"Cuda compilation tools, release 13.0, V13.0.88"
        /*0030*/ 	.string	"Build cuda_13.0.r13.0/compiler.36424714_0"
        /*0030*/ 	.string	"-arch sm_100 -m 64 "



//--------------------- .note.nv.cuinfo           --------------------------
	.section	.note.nv.cuinfo,"",@"SHT_NOTE"
	.sectionflags	@"SHF_NOTE_NV_CUINFO"
        /*0018*/ 	.short	0x0002
        /*001a*/ 	.short	0x0064
        /*001c*/ 	.short	0x0082
	.zero		2


//--------------------- .nv.info                  --------------------------
	.section	.nv.info,"",@"SHT_CUDA_INFO"
	.align	4


	//----- nvinfo : EIATTR_REGCOUNT
	.align		4
        /*0000*/ 	.byte	0x04, 0x2f
        /*0002*/ 	.short	(.L_1 - .L_0)
	.align		4
.L_0:
        /*0004*/ 	.word	index@(_Z18evaluatePolynomialdPiPdi)
        /*0008*/ 	.word	0x0000000c


	//----- nvinfo : EIATTR_FRAME_SIZE
	.align		4
.L_1:
        /*000c*/ 	.byte	0x04, 0x11
        /*000e*/ 	.short	(.L_3 - .L_2)
	.align		4
.L_2:
        /*0010*/ 	.word	index@(_Z18evaluatePolynomialdPiPdi)
        /*0014*/ 	.word	0x00000000


	//----- nvinfo : EIATTR_MIN_STACK_SIZE
	.align		4
.L_3:
        /*0018*/ 	.byte	0x04, 0x12
        /*001a*/ 	.short	(.L_5 - .L_4)
	.align		4
.L_4:
        /*001c*/ 	.word	index@(_Z18evaluatePolynomialdPiPdi)
        /*0020*/ 	.word	0x00000000
.L_5:


//--------------------- .nv.compat                --------------------------
	.section	.nv.compat,"",@"SHT_CUDA_COMPAT_INFO"
	.align	4
        /*0000*/ 	.byte	0x02, 0x09, 0x00, 0x00, 0x02, 0x02, 0x01, 0x00, 0x02, 0x05, 0x05, 0x00, 0x03, 0x07, 0x01, 0x01
        /*0010*/ 	.byte	0x02, 0x03, 0x00, 0x00, 0x02, 0x06, 0x01, 0x00, 0x04, 0x0b, 0x08, 0x00, 0x01, 0x00, 0x00, 0x00
        /*0020*/ 	.byte	0x00, 0x00, 0x00, 0x00


//--------------------- .nv.info._Z18evaluatePolynomialdPiPdi --------------------------
	.section	.nv.info._Z18evaluatePolynomialdPiPdi,"",@"SHT_CUDA_INFO"
	.sectionflags	@""
	.align	4


	//----- nvinfo : EIATTR_CUDA_API_VERSION
	.align		4
        /*0000*/ 	.byte	0x04, 0x37
        /*0002*/ 	.short	(.L_7 - .L_6)
.L_6:
        /*0004*/ 	.word	0x00000082


	//----- nvinfo : EIATTR_KPARAM_INFO
	.align		4
.L_7:
        /*0008*/ 	.byte	0x04, 0x17
        /*000a*/ 	.short	(.L_9 - .L_8)
.L_8:
        /*000c*/ 	.word	0x00000000
        /*0010*/ 	.short	0x0003
        /*0012*/ 	.short	0x0018
        /*0014*/ 	.byte	0x00, 0xf0, 0x11, 0x00


	//----- nvinfo : EIATTR_KPARAM_INFO
	.align		4
.L_9:
        /*0018*/ 	.byte	0x04, 0x17
        /*001a*/ 	.short	(.L_11 - .L_10)
.L_10:
        /*001c*/ 	.word	0x00000000
        /*0020*/ 	.short	0x0002
        /*0022*/ 	.short	0x0010
        /*0024*/ 	.byte	0x00, 0xf5, 0x21, 0x00


	//----- nvinfo : EIATTR_KPARAM_INFO
	.align		4
.L_11:
        /*0028*/ 	.byte	0x04, 0x17
        /*002a*/ 	.short	(.L_13 - .L_12)
.L_12:
        /*002c*/ 	.word	0x00000000
        /*0030*/ 	.short	0x0001
        /*0032*/ 	.short	0x0008
        /*0034*/ 	.byte	0x00, 0xf5, 0x21, 0x00


	//----- nvinfo : EIATTR_KPARAM_INFO
	.align		4
.L_13:
        /*0038*/ 	.byte	0x04, 0x17
        /*003a*/ 	.short	(.L_15 - .L_14)
.L_14:
        /*003c*/ 	.word	0x00000000
        /*0040*/ 	.short	0x0000
        /*0042*/ 	.short	0x0000
        /*0044*/ 	.byte	0x00, 0xf0, 0x21, 0x00


	//----- nvinfo : EIATTR_SPARSE_MMA_MASK
	.align		4
.L_15:
        /*0048*/ 	.byte	0x03, 0x50
        /*004a*/ 	.short	0x0000


	//----- nvinfo : EIATTR_MAXREG_COUNT
	.align		4
        /*004c*/ 	.byte	0x03, 0x1b
        /*004e*/ 	.short	0x00ff


	//----- nvinfo : EIATTR_MERCURY_ISA_VERSION
	.align		4
        /*0050*/ 	.byte	0x03, 0x5f
        /*0052*/ 	.short	0x0101


	//----- nvinfo : EIATTR_VRC_CTA_INIT_COUNT
	.align		4
        /*0054*/ 	.byte	0x02, 0x4a
	.zero		1
	.zero		1


	//----- nvinfo : EIATTR_EXIT_INSTR_OFFSETS
	.align		4
        /*0058*/ 	.byte	0x04, 0x1c
        /*005a*/ 	.short	(.L_17 - .L_16)


	//   ....[0]....
.L_16:
        /*005c*/ 	.word	0x00000070


	//   ....[1]....
        /*0060*/ 	.word	0x00000610


	//----- nvinfo : EIATTR_CRS_STACK_SIZE
	.align		4
.L_17:
        /*0064*/ 	.byte	0x04, 0x1e
        /*0066*/ 	.short	(.L_19 - .L_18)
.L_18:
        /*0068*/ 	.word	0x00000000


	//----- nvinfo : EIATTR_CBANK_PARAM_SIZE
	.align		4
.L_19:
        /*006c*/ 	.byte	0x03, 0x19
        /*006e*/ 	.short	0x001c


	//----- nvinfo : EIATTR_PARAM_CBANK
	.align		4
        /*0070*/ 	.byte	0x04, 0x0a
        /*0072*/ 	.short	(.L_21 - .L_20)
	.align		4
.L_20:
        /*0074*/ 	.word	index@(.nv.constant0._Z18evaluatePolynomialdPiPdi)
        /*0078*/ 	.short	0x0380
        /*007a*/ 	.short	0x001c


	//----- nvinfo : EIATTR_SW_WAR
	.align		4
.L_21:
        /*007c*/ 	.byte	0x04, 0x36
        /*007e*/ 	.short	(.L_23 - .L_22)
.L_22:
        /*0080*/ 	.word	0x00000008
.L_23:


//--------------------- .nv.callgraph             --------------------------
	.section	.nv.callgraph,"",@"SHT_CUDA_CALLGRAPH"
	.align	4
	.sectionentsize	8
	.align		4
        /*0000*/ 	.word	0x00000000
	.align		4
        /*0004*/ 	.word	0xffffffff
	.align		4
        /*0008*/ 	.word	0x00000000
	.align		4
        /*000c*/ 	.word	0xfffffffe
	.align		4
        /*0010*/ 	.word	0x00000000
	.align		4
        /*0014*/ 	.word	0xfffffffd
	.align		4
        /*0018*/ 	.word	0x00000000
	.align		4
        /*001c*/ 	.word	0xfffffffc


//--------------------- .text._Z18evaluatePolynomialdPiPdi --------------------------
	.section	.text._Z18evaluatePolynomialdPiPdi,"ax",@progbits
	.align	128
        .global         _Z18evaluatePolynomialdPiPdi
        .type           _Z18evaluatePolynomialdPiPdi,@function
        .size           _Z18evaluatePolynomialdPiPdi,(.L_x_13 - _Z18evaluatePolynomialdPiPdi)
        .other          _Z18evaluatePolynomialdPiPdi,@"STO_CUDA_ENTRY STV_DEFAULT"
_Z18evaluatePolynomialdPiPdi:
.text._Z18evaluatePolynomialdPiPdi:
[----:B------:R-:W-:Y:S01]  /*0000*/  LDC R1, c[0x0][0x37c] ;  /* 0x0000df00ff017b82 */ /* 0x000fe20000000800 */
[----:B------:R-:W0:Y:S07]  /*0010*/  S2R R3, SR_TID.X ;  /* 0x0000000000037919 */ /* 0x000e2e0000002100 */
[----:B------:R-:W0:Y:S01]  /*0020*/  S2UR UR4, SR_CTAID.X ;  /* 0x00000000000479c3 */ /* 0x000e220000002500 */
[----:B------:R-:W1:Y:S07]  /*0030*/  LDCU UR5, c[0x0][0x398] ;  /* 0x00007300ff0577ac */ /* 0x000e6e0008000800 */
[----:B------:R-:W0:Y:S02]  /*0040*/  LDC R0, c[0x0][0x360] ;  /* 0x0000d800ff007b82 */ /* 0x000e240000000800 */
[----:B0-----:R-:W-:-:S05]  /*0050*/  IMAD R0, R0, UR4, R3 ;  /* 0x0000000400007c24 */ /* 0x001fca000f8e0203 */
[----:B-1----:R-:W-:-:S13]  /*0060*/  ISETP.GE.AND P0, PT, R0, UR5, PT ;  /* 0x0000000500007c0c */ /* 0x002fda000bf06270 */
[----:B------:R-:W-:Y:S05]  /*0070*/  @P0 EXIT ;  /* 0x000000000000094d */ /* 0x000fea0003800000 */
[----:B------:R-:W-:Y:S01]  /*0080*/  ISETP.GE.AND P0, PT, R0, 0x1, PT ;  /* 0x000000010000780c */ /* 0x000fe20003f06270 */
[----:B------:R-:W0:Y:S01]  /*0090*/  LDCU.64 UR4, c[0x0][0x358] ;  /* 0x00006b00ff0477ac */ /* 0x000e220008000a00 */
[----:B------:R-:W-:Y:S01]  /*00a0*/  BSSY.RECONVERGENT B1, `(.L_x_0) ;  /* 0x000004e000017945 */ /* 0x000fe20003800200 */
[----:B------:R-:W-:Y:S01]  /*00b0*/  IMAD.MOV.U32 R4, RZ, RZ, 0x0 ;  /* 0x00000000ff047424 */ /* 0x000fe200078e00ff */
[----:B------:R-:W1:Y:S01]  /*00c0*/  LDCU.64 UR6, c[0x0][0x380] ;  /* 0x00007000ff0677ac */ /* 0x000e620008000a00 */
[----:B------:R-:W-:-:S08]  /*00d0*/  IMAD.MOV.U32 R5, RZ, RZ, 0x3ff00000 ;  /* 0x3ff00000ff057424 */ /* 0x000fd000078e00ff */
[----:B------:R-:W-:Y:S05]  /*00e0*/  @!P0 BRA `(.L_x_1) ;  /* 0x0000000400248947 */ /* 0x000fea0003800000 */
[C---:B------:R-:W-:Y:S01]  /*00f0*/  ISETP.GE.U32.AND P0, PT, R0.reuse, 0x4, PT ;  /* 0x000000040000780c */ /* 0x040fe20003f06070 */
[----:B------:R-:W-:Y:S01]  /*0100*/  BSSY.RECONVERGENT B0, `(.L_x_2) ;  /* 0x000003f000007945 */ /* 0x000fe20003800200 */
[----:B------:R-:W-:Y:S01]  /*0110*/  LOP3.LUT R3, R0, 0x3, RZ, 0xc0, !PT ;  /* 0x0000000300037812 */ /* 0x000fe200078ec0ff */
[----:B------:R-:W-:Y:S02]  /*0120*/  IMAD.MOV.U32 R4, RZ, RZ, 0x0 ;  /* 0x00000000ff047424 */ /* 0x000fe400078e00ff */
[----:B------:R-:W-:-:S08]  /*0130*/  IMAD.MOV.U32 R5, RZ, RZ, 0x3ff00000 ;  /* 0x3ff00000ff057424 */ /* 0x000fd000078e00ff */
[----:B------:R-:W-:Y:S05]  /*0140*/  @!P0 BRA `(.L_x_3) ;  /* 0x0000000000e88947 */ /* 0x000fea0003800000 */
[----:B------:R-:W-:Y:S01]  /*0150*/  LOP3.LUT R2, R0, 0x7ffffffc, RZ, 0xc0, !PT ;  /* 0x7ffffffc00027812 */ /* 0x000fe200078ec0ff */
[----:B------:R-:W-:Y:S02]  /*0160*/  IMAD.MOV.U32 R4, RZ, RZ, 0x0 ;  /* 0x00000000ff047424 */ /* 0x000fe400078e00ff */
[----:B------:R-:W-:Y:S02]  /*0170*/  IMAD.MOV.U32 R5, RZ, RZ, 0x3ff00000 ;  /* 0x3ff00000ff057424 */ /* 0x000fe400078e00ff */
[----:B------:R-:W-:-:S05]  /*0180*/  IMAD.MOV R2, RZ, RZ, -R2 ;  /* 0x000000ffff027224 */ /* 0x000fca00078e0a02 */
[----:B------:R-:W-:-:S13]  /*0190*/  ISETP.GE.AND P0, PT, R2, RZ, PT ;  /* 0x000000ff0200720c */ /* 0x000fda0003f06270 */
[----:B------:R-:W-:Y:S05]  /*01a0*/  @P0 BRA `(.L_x_4) ;  /* 0x0000000000b00947 */ /* 0x000fea0003800000 */
[----:B------:R-:W-:Y:S01]  /*01b0*/  IADD3 R6, PT, PT, -R2, RZ, RZ ;  /* 0x000000ff02067210 */ /* 0x000fe20007ffe1ff */
[----:B------:R-:W-:Y:S01]  /*01c0*/  BSSY.RECONVERGENT B2, `(.L_x_5) ;  /* 0x0000018000027945 */ /* 0x000fe20003800200 */
[----:B------:R-:W-:Y:S02]  /*01d0*/  PLOP3.LUT P0, PT, PT, PT, PT, 0x80, 0x8 ;  /* 0x000000000008781c */ /* 0x000fe40003f0f070 */
[----:B------:R-:W-:-:S13]  /*01e0*/  ISETP.GT.AND P1, PT, R6, 0xc, PT ;  /* 0x0000000c0600780c */ /* 0x000fda0003f24270 */
[----:B------:R-:W-:Y:S05]  /*01f0*/  @!P1 BRA `(.L_x_6) ;  /* 0x0000000000509947 */ /* 0x000fea0003800000 */
[----:B------:R-:W-:-:S13]  /*0200*/  PLOP3.LUT P0, PT, PT, PT, PT, 0x8, 0x80 ;  /* 0x000000000080781c */ /* 0x000fda0003f0e170 */
.L_x_7:
[----:B-1----:R-:W-:Y:S01]  /*0210*/  DMUL R4, R4, UR6 ;  /* 0x0000000604047c28 */ /* 0x002fe20008000000 */
[----:B------:R-:W-:-:S05]  /*0220*/  VIADD R2, R2, 0x10 ;  /* 0x0000001002027836 */ /* 0x000fca0000000000 */
[----:B------:R-:W-:Y:S02]  /*0230*/  ISETP.GE.AND P1, PT, R2, -0xc, PT ;  /* 0xfffffff40200780c */ /* 0x000fe40003f26270 */
[----:B------:R-:W-:-:S08]  /*0240*/  DMUL R4, R4, UR6 ;  /* 0x0000000604047c28 */ /* 0x000fd00008000000 */
        /* <DEDUP_REMOVED lines=13> */
[----:B------:R-:W-:Y:S01]  /*0320*/  DMUL R4, R4, UR6 ;  /* 0x0000000604047c28 */ /* 0x000fe20008000000 */
[----:B------:R-:W-:Y:S10]  /*0330*/  @!P1 BRA `(.L_x_7) ;  /* 0xfffffffc00b49947 */ /* 0x000ff4000383ffff */
.L_x_6:
[----:B01----:R-:W-:Y:S05]  /*0340*/  BSYNC.RECONVERGENT B2 ;  /* 0x0000000000027941 */ /* 0x003fea0003800200 */
.L_x_5:
[----:B------:R-:W-:Y:S01]  /*0350*/  IMAD.MOV R6, RZ, RZ, -R2 ;  /* 0x000000ffff067224 */ /* 0x000fe200078e0a02 */
[----:B------:R-:W-:Y:S04]  /*0360*/  BSSY.RECONVERGENT B2, `(.L_x_8) ;  /* 0x000000e000027945 */ /* 0x000fe80003800200 */
[----:B------:R-:W-:-:S13]  /*0370*/  ISETP.GT.AND P1, PT, R6, 0x4, PT ;  /* 0x000000040600780c */ /* 0x000fda0003f24270 */
[----:B------:R-:W-:Y:S05]  /*0380*/  @!P1 BRA `(.L_x_9) ;  /* 0x00000000002c9947 */ /* 0x000fea0003800000 */
[----:B------:R-:W0:Y:S01]  /*0390*/  LDCU.64 UR8, c[0x0][0x380] ;  /* 0x00007000ff0877ac */ /* 0x000e220008000a00 */
[----:B------:R-:W-:Y:S01]  /*03a0*/  PLOP3.LUT P0, PT, PT, PT, PT, 0x8, 0x80 ;  /* 0x000000000080781c */ /* 0x000fe20003f0e170 */
[----:B------:R-:W-:Y:S01]  /*03b0*/  VIADD R2, R2, 0x8 ;  /* 0x0000000802027836 */ /* 0x000fe20000000000 */
[----:B0-----:R-:W-:-:S08]  /*03c0*/  DMUL R4, R4, UR8 ;  /* 0x0000000804047c28 */ /* 0x001fd00008000000 */
[----:B------:R-:W-:-:S08]  /*03d0*/  DMUL R4, R4, UR8 ;  /* 0x0000000804047c28 */ /* 0x000fd00008000000 */
[----:B------:R-:W-:-:S08]  /*03e0*/  DMUL R4, R4, UR8 ;  /* 0x0000000804047c28 */ /* 0x000fd00008000000 */
[----:B------:R-:W-:-:S08]  /*03f0*/  DMUL R4, R4, UR8 ;  /* 0x0000000804047c28 */ /* 0x000fd00008000000 */
[----:B------:R-:W-:-:S08]  /*0400*/  DMUL R4, R4, UR8 ;  /* 0x0000000804047c28 */ /* 0x000fd00008000000 */
[----:B------:R-:W-:-:S08]  /*0410*/  DMUL R4, R4, UR8 ;  /* 0x0000000804047c28 */ /* 0x000fd00008000000 */
[----:B------:R-:W-:-:S08]  /*0420*/  DMUL R4, R4, UR8 ;  /* 0x0000000804047c28 */ /* 0x000fd00008000000 */
[----:B------:R-:W-:-:S11]  /*0430*/  DMUL R4, R4, UR8 ;  /* 0x0000000804047c28 */ /* 0x000fd60008000000 */
.L_x_9:
[----:B------:R-:W-:Y:S05]  /*0440*/  BSYNC.RECONVERGENT B2 ;  /* 0x0000000000027941 */ /* 0x000fea0003800200 */
.L_x_8:
[----:B------:R-:W-:-:S13]  /*0450*/  ISETP.NE.OR P0, PT, R2, RZ, P0 ;  /* 0x000000ff0200720c */ /* 0x000fda0000705670 */
[----:B------:R-:W-:Y:S05]  /*0460*/  @!P0 BRA `(.L_x_3) ;  /* 0x0000000000208947 */ /* 0x000fea0003800000 */
.L_x_4:
[----:B------:R-:W2:Y:S02]  /*0470*/  LDC.64 R6, c[0x0][0x380] ;  /* 0x0000e000ff067b82 */ /* 0x000ea40000000a00 */
.L_x_10:
[----:B--2---:R-:W-:Y:S01]  /*0480*/  DMUL R4, R4, R6 ;  /* 0x0000000604047228 */ /* 0x004fe20000000000 */
[----:B------:R-:W-:-:S04]  /*0490*/  IADD3 R2, PT, PT, R2, 0x4, RZ ;  /* 0x0000000402027810 */ /* 0x000fc80007ffe0ff */
[----:B------:R-:W-:-:S03]  /*04a0*/  ISETP.NE.AND P0, PT, R2, RZ, PT ;  /* 0x000000ff0200720c */ /* 0x000fc60003f05270 */
[----:B------:R-:W-:-:S08]  /*04b0*/  DMUL R4, R4, R6 ;  /* 0x0000000604047228 */ /* 0x000fd00000000000 */
[----:B------:R-:W-:-:S08]  /*04c0*/  DMUL R4, R4, R6 ;  /* 0x0000000604047228 */ /* 0x000fd00000000000 */
[----:B------:R-:W-:Y:S01]  /*04d0*/  DMUL R4, R4, R6 ;  /* 0x0000000604047228 */ /* 0x000fe20000000000 */
[----:B------:R-:W-:Y:S10]  /*04e0*/  @P0 BRA `(.L_x_10) ;  /* 0xfffffffc00e40947 */ /* 0x000ff4000383ffff */
.L_x_3:
[----:B01----:R-:W-:Y:S05]  /*04f0*/  BSYNC.RECONVERGENT B0 ;  /* 0x0000000000007941 */ /* 0x003fea0003800200 */
.L_x_2:
[----:B------:R-:W-:-:S13]  /*0500*/  ISETP.NE.AND P0, PT, R3, RZ, PT ;  /* 0x000000ff0300720c */ /* 0x000fda0003f05270 */
[----:B------:R-:W-:Y:S05]  /*0510*/  @!P0 BRA `(.L_x_1) ;  /* 0x0000000000188947 */ /* 0x000fea0003800000 */
[----:B------:R-:W0:Y:S01]  /*0520*/  LDC.64 R6, c[0x0][0x380] ;  /* 0x0000e000ff067b82 */ /* 0x000e220000000a00 */
[----:B------:R-:W-:-:S07]  /*0530*/  IMAD.MOV R3, RZ, RZ, -R3 ;  /* 0x000000ffff037224 */ /* 0x000fce00078e0a03 */
.L_x_11:
[----:B------:R-:W-:Y:S01]  /*0540*/  VIADD R3, R3, 0x1 ;  /* 0x0000000103037836 */ /* 0x000fe20000000000 */
[----:B0-----:R-:W-:-:S04]  /*0550*/  DMUL R4, R4, R6 ;  /* 0x0000000604047228 */ /* 0x001fc80000000000 */
[----:B------:R-:W-:-:S13]  /*0560*/  ISETP.NE.AND P0, PT, R3, RZ, PT ;  /* 0x000000ff0300720c */ /* 0x000fda0003f05270 */
[----:B------:R-:W-:Y:S05]  /*0570*/  @P0 BRA `(.L_x_11) ;  /* 0xfffffffc00f00947 */ /* 0x000fea000383ffff */
.L_x_1:
[----:B01----:R-:W-:Y:S05]  /*0580*/  BSYNC.RECONVERGENT B1 ;  /* 0x0000000000017941 */ /* 0x003fea0003800200 */
.L_x_0:
[----:B------:R-:W0:Y:S08]  /*0590*/  LDC.64 R2, c[0x0][0x388] ;  /* 0x0000e200ff027b82 */ /* 0x000e300000000a00 */
[----:B------:R-:W1:Y:S01]  /*05a0*/  LDC.64 R8, c[0x0][0x390] ;  /* 0x0000e400ff087b82 */ /* 0x000e620000000a00 */
[----:B0-----:R-:W-:-:S06]  /*05b0*/  IMAD.WIDE R2, R0, 0x4, R2 ;  /* 0x0000000400027825 */ /* 0x001fcc00078e0202 */
[----:B------:R-:W2:Y:S02]  /*05c0*/  LDG.E R2, desc[UR4][R2.64] ;  /* 0x0000000402027981 */ /* 0x000ea4000c1e1900 */
[----:B--2---:R-:W0:Y:S02]  /*05d0*/  I2F.F64 R6, R2 ;  /* 0x0000000200067312 */ /* 0x004e240000201c00 */
[----:B0-----:R-:W-:Y:S01]  /*05e0*/  DMUL R6, R6, R4 ;  /* 0x0000000406067228 */ /* 0x001fe20000000000 */
[----:B-1----:R-:W-:-:S06]  /*05f0*/  IMAD.WIDE R4, R0, 0x8, R8 ;  /* 0x0000000800047825 */ /* 0x002fcc00078e0208 */
[----:B------:R-:W-:Y:S01]  /*0600*/  STG.E.64 desc[UR4][R4.64], R6 ;  /* 0x0000000604007986 */ /* 0x000fe2000c101b04 */
[----:B------:R-:W-:Y:S05]  /*0610*/  EXIT ;  /* 0x000000000000794d */ /* 0x000fea0003800000 */
.L_x_12:
[----:B------:R-:W-:-:S00]  /*0620*/  BRA `(.L_x_12) ;  /* 0xfffffffc00fc7947 */ /* 0x000fc0000383ffff */
[----:B------:R-:W-:-:S00]  /*0630*/  NOP ;  /* 0x0000000000007918 */ /* 0x000fc00000000000 */
        /* <DEDUP_REMOVED lines=12> */
.L_x_13:


//--------------------- .nv.shared.reserved.0     --------------------------
	.section	.nv.shared.reserved.0,"aw",@nobits
	.weak		__nv_reservedSMEM_offset_0_alias
	.size		__nv_reservedSMEM_offset_0_alias, 0, 64
	.other		__nv_reservedSMEM_offset_0_alias,@"STO_CUDA_RESERVED_SHARED STV_DEFAULT"
__nv_reservedSMEM_offset_0_alias:
	.zero		0
	.zero		64


//--------------------- .nv.constant0._Z18evaluatePolynomialdPiPdi --------------------------
	.section	.nv.constant0._Z18evaluatePolynomialdPiPdi,"a",@progbits
	.sectionflags	@""
	.align	4
.nv.constant0._Z18evaluatePolynomialdPiPdi:
	.zero		924


//--------------------- SYMBOLS --------------------------

	.type		.nv.reservedSmem.offset0,@object
	.size		.nv.reservedSmem.offset0,0x4
